//
// Generated by NVIDIA NVVM Compiler
//
// Compiler Build ID: CL-36424714
// Cuda compilation tools, release 13.0, V13.0.88
// Based on NVVM 20.0.0
//

.version 9.0
.target sm_100
.address_size 64

	// .globl	_Z22load_global_withstridePxPcPmmmmS0_

.visible .entry _Z22load_global_withstridePxPcPmmmmS0_(
	.param .u64 .ptr .align 1 _Z22load_global_withstridePxPcPmmmmS0__param_0,
	.param .u64 .ptr .align 1 _Z22load_global_withstridePxPcPmmmmS0__param_1,
	.param .u64 .ptr .align 1 _Z22load_global_withstridePxPcPmmmmS0__param_2,
	.param .u64 _Z22load_global_withstridePxPcPmmmmS0__param_3,
	.param .u64 _Z22load_global_withstridePxPcPmmmmS0__param_4,
	.param .u64 _Z22load_global_withstridePxPcPmmmmS0__param_5,
	.param .u64 .ptr .align 1 _Z22load_global_withstridePxPcPmmmmS0__param_6
)
{
	.reg .pred 	%p<3>;
	.reg .b16 	%rs<6>;
	.reg .b32 	%r<11>;
	.reg .b64 	%rd<26>;

	ld.param.u64 	%rd6, [_Z22load_global_withstridePxPcPmmmmS0__param_0];
	ld.param.u64 	%rd7, [_Z22load_global_withstridePxPcPmmmmS0__param_1];
	ld.param.u64 	%rd8, [_Z22load_global_withstridePxPcPmmmmS0__param_2];
	ld.param.u64 	%rd12, [_Z22load_global_withstridePxPcPmmmmS0__param_3];
	ld.param.u64 	%rd9, [_Z22load_global_withstridePxPcPmmmmS0__param_4];
	ld.param.u64 	%rd10, [_Z22load_global_withstridePxPcPmmmmS0__param_6];
	cvt.u32.u64 	%r1, %rd12;
	// begin inline asm
	mov.u64 %rd11, %globaltimer;
	// end inline asm
	setp.eq.s64 	%p1, %rd12, 0;
	@%p1 bra 	$L__BB0_5;
	mov.u32 	%r2, %ctaid.x;
	mov.u32 	%r3, %ntid.x;
	mov.u32 	%r4, %tid.x;
	mad.lo.s32 	%r5, %r3, %r2, %r4;
	mad.lo.s32 	%r6, %r5, %r1, %r1;
	add.s32 	%r7, %r6, -1;
	cvt.s64.s32 	%rd2, %r7;
	or.b64  	%rd13, %rd2, %rd9;
	and.b64  	%rd14, %rd13, -4294967296;
	setp.ne.s64 	%p2, %rd14, 0;
	@%p2 bra 	$L__BB0_3;
	cvt.u32.u64 	%r8, %rd9;
	cvt.u32.u64 	%r9, %rd2;
	rem.u32 	%r10, %r9, %r8;
	cvt.u64.u32 	%rd25, %r10;
	bra.uni 	$L__BB0_4;
$L__BB0_3:
	rem.u64 	%rd25, %rd2, %rd9;
$L__BB0_4:
	cvta.to.global.u64 	%rd15, %rd8;
	shl.b64 	%rd16, %rd25, 3;
	add.s64 	%rd17, %rd15, %rd16;
	ld.global.u64 	%rd18, [%rd17];
	cvta.to.global.u64 	%rd19, %rd7;
	add.s64 	%rd20, %rd19, %rd18;
	ld.global.u8 	%rs4, [%rd20];
	add.s16 	%rs5, %rs4, 1;
$L__BB0_5:
	cvta.to.global.u64 	%rd22, %rd6;
	cvta.to.global.u64 	%rd23, %rd10;
	// begin inline asm
	mov.u64 %rd21, %globaltimer;
	// end inline asm
	sub.s64 	%rd24, %rd21, %rd11;
	st.global.u64 	[%rd22], %rd24;
	st.global.u8 	[%rd23], %rs5;
	ret;

}
	// .globl	_Z11load_globalPxPcmmmS0_
.visible .entry _Z11load_globalPxPcmmmS0_(
	.param .u64 .ptr .align 1 _Z11load_globalPxPcmmmS0__param_0,
	.param .u64 .ptr .align 1 _Z11load_globalPxPcmmmS0__param_1,
	.param .u64 _Z11load_globalPxPcmmmS0__param_2,
	.param .u64 _Z11load_globalPxPcmmmS0__param_3,
	.param .u64 _Z11load_globalPxPcmmmS0__param_4,
	.param .u64 .ptr .align 1 _Z11load_globalPxPcmmmS0__param_5
)
{
	.reg .pred 	%p<3>;
	.reg .b16 	%rs<6>;
	.reg .b32 	%r<11>;
	.reg .b64 	%rd<21>;

	ld.param.u64 	%rd6, [_Z11load_globalPxPcmmmS0__param_0];
	ld.param.u64 	%rd7, [_Z11load_globalPxPcmmmS0__param_1];
	ld.param.u64 	%rd11, [_Z11load_globalPxPcmmmS0__param_2];
	ld.param.u64 	%rd8, [_Z11load_globalPxPcmmmS0__param_3];
	ld.param.u64 	%rd9, [_Z11load_globalPxPcmmmS0__param_5];
	cvt.u32.u64 	%r1, %rd11;
	// begin inline asm
	mov.u64 %rd10, %globaltimer;
	// end inline asm
	setp.eq.s64 	%p1, %rd11, 0;
	@%p1 bra 	$L__BB1_5;
	mov.u32 	%r2, %ctaid.x;
	mov.u32 	%r3, %ntid.x;
	mov.u32 	%r4, %tid.x;
	mad.lo.s32 	%r5, %r3, %r2, %r4;
	mad.lo.s32 	%r6, %r5, %r1, %r1;
	add.s32 	%r7, %r6, -1;
	cvt.s64.s32 	%rd2, %r7;
	or.b64  	%rd12, %rd2, %rd8;
	and.b64  	%rd13, %rd12, -4294967296;
	setp.ne.s64 	%p2, %rd13, 0;
	@%p2 bra 	$L__BB1_3;
	cvt.u32.u64 	%r8, %rd8;
	cvt.u32.u64 	%r9, %rd2;
	rem.u32 	%r10, %r9, %r8;
	cvt.u64.u32 	%rd20, %r10;
	bra.uni 	$L__BB1_4;
$L__BB1_3:
	rem.u64 	%rd20, %rd2, %rd8;
$L__BB1_4:
	cvta.to.global.u64 	%rd14, %rd7;
	add.s64 	%rd15, %rd14, %rd20;
	ld.global.u8 	%rs4, [%rd15];
	add.s16 	%rs5, %rs4, 1;
$L__BB1_5:
	cvta.to.global.u64 	%rd17, %rd6;
	cvta.to.global.u64 	%rd18, %rd9;
	// begin inline asm
	mov.u64 %rd16, %globaltimer;
	// end inline asm
	sub.s64 	%rd19, %rd16, %rd10;
	st.global.u64 	[%rd17], %rd19;
	st.global.u8 	[%rd18], %rs5;
	ret;

}


// ===== COMPILED SASS (sm_100) =====

	.target	sm_100

	.elftype	@"ET_EXEC"


//--------------------- .note.nv.tkinfo           --------------------------
	.section	.note.nv.tkinfo,"",@"SHT_NOTE"
	.sectionflags	@"SHF_NOTE_NV_TKINFO"
	.tkinfo
        /*0018*/ 	.word	0x00000002
        /*0030*/ 	.string	""
        /*0030*/ 	.string	"ptxas"
        /*0030*/ 	.string	"Cuda compilation tools, release 13.0, V13.0.88"
        /*0030*/ 	.string	"Build cuda_13.0.r13.0/compiler.36424714_0"
        /*0030*/ 	.string	"-arch sm_100 -m 64 "



//--------------------- .note.nv.cuinfo           --------------------------
	.section	.note.nv.cuinfo,"",@"SHT_NOTE"
	.sectionflags	@"SHF_NOTE_NV_CUINFO"
        /*0018*/ 	.short	0x0002
        /*001a*/ 	.short	0x0064
        /*001c*/ 	.short	0x0082
	.zero		2


//--------------------- .nv.info                  --------------------------
	.section	.nv.info,"",@"SHT_CUDA_INFO"
	.align	4


	//----- nvinfo : EIATTR_REGCOUNT
	.align		4
        /*0000*/ 	.byte	0x04, 0x2f
        /*0002*/ 	.short	(.L_1 - .L_0)
	.align		4
.L_0:
        /*0004*/ 	.word	index@(_Z22load_global_withstridePxPcPmmmmS0_)
        /*0008*/ 	.word	0x00000014


	//----- nvinfo : EIATTR_FRAME_SIZE
	.align		4
.L_1:
        /*000c*/ 	.byte	0x04, 0x11
        /*000e*/ 	.short	(.L_3 - .L_2)
	.align		4
.L_2:
        /*0010*/ 	.word	index@($__internal_1_$__cuda_sm20_rem_u64)
        /*0014*/ 	.word	0x00000000


	//----- nvinfo : EIATTR_FRAME_SIZE
	.align		4
.L_3:
        /*0018*/ 	.byte	0x04, 0x11
        /*001a*/ 	.short	(.L_5 - .L_4)
	.align		4
.L_4:
        /*001c*/ 	.word	index@(_Z22load_global_withstridePxPcPmmmmS0_)
        /*0020*/ 	.word	0x00000000


	//----- nvinfo : EIATTR_REGCOUNT
	.align		4
.L_5:
        /*0024*/ 	.byte	0x04, 0x2f
        /*0026*/ 	.short	(.L_7 - .L_6)
	.align		4
.L_6:
        /*0028*/ 	.word	index@(_Z11load_globalPxPcmmmS0_)
        /*002c*/ 	.word	0x00000014


	//----- nvinfo : EIATTR_FRAME_SIZE
	.align		4
.L_7:
        /*0030*/ 	.byte	0x04, 0x11
        /*0032*/ 	.short	(.L_9 - .L_8)
	.align		4
.L_8:
        /*0034*/ 	.word	index@($__internal_0_$__cuda_sm20_rem_u64)
        /*0038*/ 	.word	0x00000000


	//----- nvinfo : EIATTR_FRAME_SIZE
	.align		4
.L_9:
        /*003c*/ 	.byte	0x04, 0x11
        /*003e*/ 	.short	(.L_11 - .L_10)
	.align		4
.L_10:
        /*0040*/ 	.word	index@(_Z11load_globalPxPcmmmS0_)
        /*0044*/ 	.word	0x00000000


	//----- nvinfo : EIATTR_MIN_STACK_SIZE
	.align		4
.L_11:
        /*0048*/ 	.byte	0x04, 0x12
        /*004a*/ 	.short	(.L_13 - .L_12)
	.align		4
.L_12:
        /*004c*/ 	.word	index@(_Z11load_globalPxPcmmmS0_)
        /*0050*/ 	.word	0x00000000


	//----- nvinfo : EIATTR_MIN_STACK_SIZE
	.align		4
.L_13:
        /*0054*/ 	.byte	0x04, 0x12
        /*0056*/ 	.short	(.L_15 - .L_14)
	.align		4
.L_14:
        /*0058*/ 	.word	index@(_Z22load_global_withstridePxPcPmmmmS0_)
        /*005c*/ 	.word	0x00000000
.L_15:


//--------------------- .nv.compat                --------------------------
	.section	.nv.compat,"",@"SHT_CUDA_COMPAT_INFO"
	.align	4
        /*0000*/ 	.byte	0x02, 0x09, 0x00, 0x00, 0x02, 0x02, 0x01, 0x00, 0x02, 0x05, 0x05, 0x00, 0x03, 0x07, 0x01, 0x01
        /*0010*/ 	.byte	0x02, 0x03, 0x00, 0x00, 0x02, 0x06, 0x01, 0x00, 0x04, 0x0b, 0x08, 0x00, 0x09, 0x00, 0x00, 0x00
        /*0020*/ 	.byte	0x00, 0x00, 0x00, 0x00


//--------------------- .nv.info._Z11load_globalPxPcmmmS0_ --------------------------
	.section	.nv.info._Z11load_globalPxPcmmmS0_,"",@"SHT_CUDA_INFO"
	.sectionflags	@""
	.align	4


	//----- nvinfo : EIATTR_CUDA_API_VERSION
	.align		4
        /*0000*/ 	.byte	0x04, 0x37
        /*0002*/ 	.short	(.L_17 - .L_16)
.L_16:
        /*0004*/ 	.word	0x00000082


	//----- nvinfo : EIATTR_KPARAM_INFO
	.align		4
.L_17:
        /*0008*/ 	.byte	0x04, 0x17
        /*000a*/ 	.short	(.L_19 - .L_18)
.L_18:
        /*000c*/ 	.word	0x00000000
        /*0010*/ 	.short	0x0005
        /*0012*/ 	.short	0x0028
        /*0014*/ 	.byte	0x00, 0xf5, 0x21, 0x00


	//----- nvinfo : EIATTR_KPARAM_INFO
	.align		4
.L_19:
        /*0018*/ 	.byte	0x04, 0x17
        /*001a*/ 	.short	(.L_21 - .L_20)
.L_20:
        /*001c*/ 	.word	0x00000000
        /*0020*/ 	.short	0x0004
        /*0022*/ 	.short	0x0020
        /*0024*/ 	.byte	0x00, 0xf0, 0x21, 0x00


	//----- nvinfo : EIATTR_KPARAM_INFO
	.align		4
.L_21:
        /*0028*/ 	.byte	0x04, 0x17
        /*002a*/ 	.short	(.L_23 - .L_22)
.L_22:
        /*002c*/ 	.word	0x00000000
        /*0030*/ 	.short	0x0003
        /*0032*/ 	.short	0x0018
        /*0034*/ 	.byte	0x00, 0xf0, 0x21, 0x00


	//----- nvinfo : EIATTR_KPARAM_INFO
	.align		4
.L_23:
        /*0038*/ 	.byte	0x04, 0x17
        /*003a*/ 	.short	(.L_25 - .L_24)
.L_24:
        /*003c*/ 	.word	0x00000000
        /*0040*/ 	.short	0x0002
        /*0042*/ 	.short	0x0010
        /*0044*/ 	.byte	0x00, 0xf0, 0x21, 0x00


	//----- nvinfo : EIATTR_KPARAM_INFO
	.align		4
.L_25:
        /*0048*/ 	.byte	0x04, 0x17
        /*004a*/ 	.short	(.L_27 - .L_26)
.L_26:
        /*004c*/ 	.word	0x00000000
        /*0050*/ 	.short	0x0001
        /*0052*/ 	.short	0x0008
        /*0054*/ 	.byte	0x00, 0xf5, 0x21, 0x00


	//----- nvinfo : EIATTR_KPARAM_INFO
	.align		4
.L_27:
        /*0058*/ 	.byte	0x04, 0x17
        /*005a*/ 	.short	(.L_29 - .L_28)
.L_28:
        /*005c*/ 	.word	0x00000000
        /*0060*/ 	.short	0x0000
        /*0062*/ 	.short	0x0000
        /*0064*/ 	.byte	0x00, 0xf5, 0x21, 0x00


	//----- nvinfo : EIATTR_SPARSE_MMA_MASK
	.align		4
.L_29:
        /*0068*/ 	.byte	0x03, 0x50
        /*006a*/ 	.short	0x0000


	//----- nvinfo : EIATTR_MAXREG_COUNT
	.align		4
        /*006c*/ 	.byte	0x03, 0x1b
        /*006e*/ 	.short	0x00ff


	//----- nvinfo : EIATTR_MERCURY_ISA_VERSION
	.align		4
        /*0070*/ 	.byte	0x03, 0x5f
        /*0072*/ 	.short	0x0101


	//----- nvinfo : EIATTR_VRC_CTA_INIT_COUNT
	.align		4
        /*0074*/ 	.byte	0x02, 0x4a
	.zero		1
	.zero		1


	//----- nvinfo : EIATTR_EXIT_INSTR_OFFSETS
	.align		4
        /*0078*/ 	.byte	0x04, 0x1c
        /*007a*/ 	.short	(.L_31 - .L_30)


	//   ....[0]....
.L_30:
        /*007c*/ 	.word	0x00000370


	//----- nvinfo : EIATTR_CRS_STACK_SIZE
	.align		4
.L_31:
        /*0080*/ 	.byte	0x04, 0x1e
        /*0082*/ 	.short	(.L_33 - .L_32)
.L_32:
        /*0084*/ 	.word	0x00000000


	//----- nvinfo : EIATTR_CBANK_PARAM_SIZE
	.align		4
.L_33:
        /*0088*/ 	.byte	0x03, 0x19
        /*008a*/ 	.short	0x0030


	//----- nvinfo : EIATTR_PARAM_CBANK
	.align		4
        /*008c*/ 	.byte	0x04, 0x0a
        /*008e*/ 	.short	(.L_35 - .L_34)
	.align		4
.L_34:
        /*0090*/ 	.word	index@(.nv.constant0._Z11load_globalPxPcmmmS0_)
        /*0094*/ 	.short	0x0380
        /*0096*/ 	.short	0x0030


	//----- nvinfo : EIATTR_SW_WAR
	.align		4
.L_35:
        /*0098*/ 	.byte	0x04, 0x36
        /*009a*/ 	.short	(.L_37 - .L_36)
.L_36:
        /*009c*/ 	.word	0x00000008
.L_37:


//--------------------- .nv.info._Z22load_global_withstridePxPcPmmmmS0_ --------------------------
	.section	.nv.info._Z22load_global_withstridePxPcPmmmmS0_,"",@"SHT_CUDA_INFO"
	.sectionflags	@""
	.align	4


	//----- nvinfo : EIATTR_CUDA_API_VERSION
	.align		4
        /*0000*/ 	.byte	0x04, 0x37
        /*0002*/ 	.short	(.L_39 - .L_38)
.L_38:
        /*0004*/ 	.word	0x00000082


	//----- nvinfo : EIATTR_KPARAM_INFO
	.align		4
.L_39:
        /*0008*/ 	.byte	0x04, 0x17
        /*000a*/ 	.short	(.L_41 - .L_40)
.L_40:
        /*000c*/ 	.word	0x00000000
        /*0010*/ 	.short	0x0006
        /*0012*/ 	.short	0x0030
        /*0014*/ 	.byte	0x00, 0xf5, 0x21, 0x00


	//----- nvinfo : EIATTR_KPARAM_INFO
	.align		4
.L_41:
        /*0018*/ 	.byte	0x04, 0x17
        /*001a*/ 	.short	(.L_43 - .L_42)
.L_42:
        /*001c*/ 	.word	0x00000000
        /*0020*/ 	.short	0x0005
        /*0022*/ 	.short	0x0028
        /*0024*/ 	.byte	0x00, 0xf0, 0x21, 0x00


	//----- nvinfo : EIATTR_KPARAM_INFO
	.align		4
.L_43:
        /*0028*/ 	.byte	0x04, 0x17
        /*002a*/ 	.short	(.L_45 - .L_44)
.L_44:
        /*002c*/ 	.word	0x00000000
        /*0030*/ 	.short	0x0004
        /*0032*/ 	.short	0x0020
        /*0034*/ 	.byte	0x00, 0xf0, 0x21, 0x00


	//----- nvinfo : EIATTR_KPARAM_INFO
	.align		4
.L_45:
        /*0038*/ 	.byte	0x04, 0x17
        /*003a*/ 	.short	(.L_47 - .L_46)
.L_46:
        /*003c*/ 	.word	0x00000000
        /*0040*/ 	.short	0x0003
        /*0042*/ 	.short	0x0018
        /*0044*/ 	.byte	0x00, 0xf0, 0x21, 0x00


	//----- nvinfo : EIATTR_KPARAM_INFO
	.align		4
.L_47:
        /*0048*/ 	.byte	0x04, 0x17
        /*004a*/ 	.short	(.L_49 - .L_48)
.L_48:
        /*004c*/ 	.word	0x00000000
        /*0050*/ 	.short	0x0002
        /*0052*/ 	.short	0x0010
        /*0054*/ 	.byte	0x00, 0xf5, 0x21, 0x00


	//----- nvinfo : EIATTR_KPARAM_INFO
	.align		4
.L_49:
        /*0058*/ 	.byte	0x04, 0x17
        /*005a*/ 	.short	(.L_51 - .L_50)
.L_50:
        /*005c*/ 	.word	0x00000000
        /*0060*/ 	.short	0x0001
        /*0062*/ 	.short	0x0008
        /*0064*/ 	.byte	0x00, 0xf5, 0x21, 0x00


	//----- nvinfo : EIATTR_KPARAM_INFO
	.align		4
.L_51:
        /*0068*/ 	.byte	0x04, 0x17
        /*006a*/ 	.short	(.L_53 - .L_52)
.L_52:
        /*006c*/ 	.word	0x00000000
        /*0070*/ 	.short	0x0000
        /*0072*/ 	.short	0x0000
        /*0074*/ 	.byte	0x00, 0xf5, 0x21, 0x00


	//----- nvinfo : EIATTR_SPARSE_MMA_MASK
	.align		4
.L_53:
        /*0078*/ 	.byte	0x03, 0x50
        /*007a*/ 	.short	0x0000


	//----- nvinfo : EIATTR_MAXREG_COUNT
	.align		4
        /*007c*/ 	.byte	0x03, 0x1b
        /*007e*/ 	.short	0x00ff


	//----- nvinfo : EIATTR_MERCURY_ISA_VERSION
	.align		4
        /*0080*/ 	.byte	0x03, 0x5f
        /*0082*/ 	.short	0x0101


	//----- nvinfo : EIATTR_VRC_CTA_INIT_COUNT
	.align		4
        /*0084*/ 	.byte	0x02, 0x4a
	.zero		1
	.zero		1


	//----- nvinfo : EIATTR_EXIT_INSTR_OFFSETS
	.align		4
        /*0088*/ 	.byte	0x04, 0x1c
        /*008a*/ 	.short	(.L_55 - .L_54)


	//   ....[0]....
.L_54:
        /*008c*/ 	.word	0x000003b0


	//----- nvinfo : EIATTR_CRS_STACK_SIZE
	.align		4
.L_55:
        /*0090*/ 	.byte	0x04, 0x1e
        /*0092*/ 	.short	(.L_57 - .L_56)
.L_56:
        /*0094*/ 	.word	0x00000000


	//----- nvinfo : EIATTR_CBANK_PARAM_SIZE
	.align		4
.L_57:
        /*0098*/ 	.byte	0x03, 0x19
        /*009a*/ 	.short	0x0038


	//----- nvinfo : EIATTR_PARAM_CBANK
	.align		4
        /*009c*/ 	.byte	0x04, 0x0a
        /*009e*/ 	.short	(.L_59 - .L_58)
	.align		4
.L_58:
        /*00a0*/ 	.word	index@(.nv.constant0._Z22load_global_withstridePxPcPmmmmS0_)
        /*00a4*/ 	.short	0x0380
        /*00a6*/ 	.short	0x0038


	//----- nvinfo : EIATTR_SW_WAR
	.align		4
.L_59:
        /*00a8*/ 	.byte	0x04, 0x36
        /*00aa*/ 	.short	(.L_61 - .L_60)
.L_60:
        /*00ac*/ 	.word	0x00000008
.L_61:


//--------------------- .nv.callgraph             --------------------------
	.section	.nv.callgraph,"",@"SHT_CUDA_CALLGRAPH"
	.align	4
	.sectionentsize	8
	.align		4
        /*0000*/ 	.word	0x00000000
	.align		4
        /*0004*/ 	.word	0xffffffff
	.align		4
        /*0008*/ 	.word	0x00000000
	.align		4
        /*000c*/ 	.word	0xfffffffe
	.align		4
        /*0010*/ 	.word	0x00000000
	.align		4
        /*0014*/ 	.word	0xfffffffd
	.align		4
        /*0018*/ 	.word	0x00000000
	.align		4
        /*001c*/ 	.word	0xfffffffc


//--------------------- .text._Z11load_globalPxPcmmmS0_ --------------------------
	.section	.text._Z11load_globalPxPcmmmS0_,"ax",@progbits
	.align	128
        .global         _Z11load_globalPxPcmmmS0_
        .type           _Z11load_globalPxPcmmmS0_,@function
        .size           _Z11load_globalPxPcmmmS0_,(.L_x_10 - _Z11load_globalPxPcmmmS0_)
        .other          _Z11load_globalPxPcmmmS0_,@"STO_CUDA_ENTRY STV_DEFAULT"
_Z11load_globalPxPcmmmS0_:
.text._Z11load_globalPxPcmmmS0_:
[----:B------:R-:W-:Y:S01]  /*0000*/  LDC R1, c[0x0][0x37c] ;  /* 0x0000df00ff017b82 */ /* 0x000fe20000000800 */
[----:B------:R-:W0:Y:S01]  /*0010*/  LDCU.64 UR4, c[0x0][0x358] ;  /* 0x00006b00ff0477ac */ /* 0x000e220008000a00 */
[----:B------:R-:W-:-:S06]  /*0020*/  CS2R R2, SR_GLOBALTIMERLO ;  /* 0x0000000000027805 */ /* 0x000fcc0000015200 */
[----:B------:R-:W1:Y:S02]  /*0030*/  LDC.64 R4, c[0x0][0x390] ;  /* 0x0000e400ff047b82 */ /* 0x000e640000000a00 */
[----:B-1----:R-:W-:-:S04]  /*0040*/  ISETP.NE.U32.AND P0, PT, R4, RZ, PT ;  /* 0x000000ff0400720c */ /* 0x002fc80003f05070 */
[----:B------:R-:W-:-:S13]  /*0050*/  ISETP.NE.AND.EX P0, PT, R5, RZ, PT, P0 ;  /* 0x000000ff0500720c */ /* 0x000fda0003f05300 */
[----:B0-----:R-:W-:Y:S05]  /*0060*/  @!P0 BRA `(.L_x_0) ;  /* 0x0000000000a48947 */ /* 0x001fea0003800000 */
[----:B------:R-:W0:Y:S01]  /*0070*/  S2R R0, SR_TID.X ;  /* 0x0000000000007919 */ /* 0x000e220000002100 */
[----:B------:R-:W0:Y:S01]  /*0080*/  S2UR UR6, SR_CTAID.X ;  /* 0x00000000000679c3 */ /* 0x000e220000002500 */
[----:B------:R-:W1:Y:S01]  /*0090*/  LDCU UR7, c[0x0][0x39c] ;  /* 0x00007380ff0777ac */ /* 0x000e620008000800 */
[----:B------:R-:W-:Y:S06]  /*00a0*/  BSSY.RECONVERGENT B0, `(.L_x_1) ;  /* 0x0000020000007945 */ /* 0x000fec0003800200 */
[----:B------:R-:W0:Y:S02]  /*00b0*/  LDC R5, c[0x0][0x360] ;  /* 0x0000d800ff057b82 */ /* 0x000e240000000800 */
[----:B0-----:R-:W-:-:S04]  /*00c0*/  IMAD R5, R5, UR6, R0 ;  /* 0x0000000605057c24 */ /* 0x001fc8000f8e0200 */
[----:B------:R-:W-:-:S04]  /*00d0*/  IMAD R0, R5, R4, R4 ;  /* 0x0000000405007224 */ /* 0x000fc800078e0204 */
[----:B------:R-:W-:-:S05]  /*00e0*/  VIADD R0, R0, 0xffffffff ;  /* 0xffffffff00007836 */ /* 0x000fca0000000000 */
[----:B------:R-:W-:-:S04]  /*00f0*/  SHF.R.S32.HI R7, RZ, 0x1f, R0 ;  /* 0x0000001fff077819 */ /* 0x000fc80000011400 */
[----:B-1----:R-:W-:-:S04]  /*0100*/  LOP3.LUT R4, R7, UR7, RZ, 0xfc, !PT ;  /* 0x0000000707047c12 */ /* 0x002fc8000f8efcff */
[----:B------:R-:W-:-:S13]  /*0110*/  ISETP.NE.U32.AND P0, PT, R4, RZ, PT ;  /* 0x000000ff0400720c */ /* 0x000fda0003f05070 */
[----:B------:R-:W-:Y:S05]  /*0120*/  @P0 BRA `(.L_x_2) ;  /* 0x0000000000540947 */ /* 0x000fea0003800000 */
[----:B------:R-:W0:Y:S02]  /*0130*/  LDCU UR6, c[0x0][0x398] ;  /* 0x00007300ff0677ac */ /* 0x000e240008000800 */
[----:B0-----:R-:W0:Y:S01]  /*0140*/  I2F.U32.RP R6, UR6 ;  /* 0x0000000600067d06 */ /* 0x001e220008209000 */
[----:B------:R-:W-:-:S07]  /*0150*/  ISETP.NE.U32.AND P1, PT, RZ, UR6, PT ;  /* 0x00000006ff007c0c */ /* 0x000fce000bf25070 */
[----:B0-----:R-:W0:Y:S02]  /*0160*/  MUFU.RCP R6, R6 ;  /* 0x0000000600067308 */ /* 0x001e240000001000 */
[----:B0-----:R-:W-:-:S06]  /*0170*/  VIADD R4, R6, 0xffffffe ;  /* 0x0ffffffe06047836 */ /* 0x001fcc0000000000 */
[----:B------:R0:W1:Y:S02]  /*0180*/  F2I.FTZ.U32.TRUNC.NTZ R5, R4 ;  /* 0x0000000400057305 */ /* 0x000064000021f000 */
[----:B0-----:R-:W-:Y:S01]  /*0190*/  IMAD.MOV.U32 R4, RZ, RZ, RZ ;  /* 0x000000ffff047224 */ /* 0x001fe200078e00ff */
[----:B-1----:R-:W-:-:S05]  /*01a0*/  IADD3 R7, PT, PT, RZ, -R5, RZ ;  /* 0x80000005ff077210 */ /* 0x002fca0007ffe0ff */
[----:B------:R-:W-:-:S04]  /*01b0*/  IMAD R7, R7, UR6, RZ ;  /* 0x0000000607077c24 */ /* 0x000fc8000f8e02ff */
[----:B------:R-:W-:-:S06]  /*01c0*/  IMAD.HI.U32 R5, R5, R7, R4 ;  /* 0x0000000705057227 */ /* 0x000fcc00078e0004 */
[----:B------:R-:W-:-:S04]  /*01d0*/  IMAD.HI.U32 R5, R5, R0, RZ ;  /* 0x0000000005057227 */ /* 0x000fc800078e00ff */
[----:B------:R-:W-:-:S04]  /*01e0*/  IMAD.MOV R5, RZ, RZ, -R5 ;  /* 0x000000ffff057224 */ /* 0x000fc800078e0a05 */
[----:B------:R-:W-:Y:S02]  /*01f0*/  IMAD R0, R5, UR6, R0 ;  /* 0x0000000605007c24 */ /* 0x000fe4000f8e0200 */
[----:B------:R-:W-:-:S03]  /*0200*/  HFMA2 R5, -RZ, RZ, 0, 0 ;  /* 0x00000000ff057431 */ /* 0x000fc600000001ff */
[----:B------:R-:W-:-:S13]  /*0210*/  ISETP.GE.U32.AND P0, PT, R0, UR6, PT ;  /* 0x0000000600007c0c */ /* 0x000fda000bf06070 */
[----:B------:R-:W-:-:S04]  /*0220*/  @P0 IADD3 R0, PT, PT, R0, -UR6, RZ ;  /* 0x8000000600000c10 */ /* 0x000fc8000fffe0ff */
[----:B------:R-:W-:-:S13]  /*0230*/  ISETP.GE.U32.AND P0, PT, R0, UR6, PT ;  /* 0x0000000600007c0c */ /* 0x000fda000bf06070 */
[----:B------:R-:W-:Y:S01]  /*0240*/  @P0 VIADD R0, R0, -UR6 ;  /* 0x8000000600000c36 */ /* 0x000fe20008000000 */
[----:B------:R-:W-:-:S05]  /*0250*/  @!P1 LOP3.LUT R0, RZ, UR6, RZ, 0x33, !PT ;  /* 0x00000006ff009c12 */ /* 0x000fca000f8e33ff */
[----:B------:R-:W-:Y:S01]  /*0260*/  IMAD.MOV.U32 R4, RZ, RZ, R0 ;  /* 0x000000ffff047224 */ /* 0x000fe200078e0000 */
[----:B------:R-:W-:Y:S06]  /*0270*/  BRA `(.L_x_3) ;  /* 0x0000000000087947 */ /* 0x000fec0003800000 */
.L_x_2:
[----:B------:R-:W-:-:S07]  /*0280*/  MOV R6, 0x2a0 ;  /* 0x000002a000067802 */ /* 0x000fce0000000f00 */
[----:B------:R-:W-:Y:S05]  /*0290*/  CALL.REL.NOINC `($__internal_0_$__cuda_sm20_rem_u64) ;  /* 0x0000000000387944 */ /* 0x000fea0003c00000 */
.L_x_3:
[----:B------:R-:W-:Y:S05]  /*02a0*/  BSYNC.RECONVERGENT B0 ;  /* 0x0000000000007941 */ /* 0x000fea0003800200 */
.L_x_1:
[----:B------:R-:W0:Y:S02]  /*02b0*/  LDCU.64 UR6, c[0x0][0x388] ;  /* 0x00007100ff0677ac */ /* 0x000e240008000a00 */
[----:B0-----:R-:W-:-:S04]  /*02c0*/  IADD3 R4, P0, PT, R4, UR6, RZ ;  /* 0x0000000604047c10 */ /* 0x001fc8000ff1e0ff */
[----:B------:R-:W-:-:S05]  /*02d0*/  IADD3.X R5, PT, PT, R5, UR7, RZ, P0, !PT ;  /* 0x0000000705057c10 */ /* 0x000fca00087fe4ff */
[----:B------:R-:W2:Y:S02]  /*02e0*/  LDG.E.U8 R4, desc[UR4][R4.64] ;  /* 0x0000000404047981 */ /* 0x000ea4000c1e1100 */
[----:B--2---:R-:W-:-:S07]  /*02f0*/  VIADD R11, R4, 0x1 ;  /* 0x00000001040b7836 */ /* 0x004fce0000000000 */
.L_x_0:
[----:B------:R-:W-:Y:S01]  /*0300*/  CS2R R8, SR_GLOBALTIMERLO ;  /* 0x0000000000087805 */ /* 0x000fe20000015200 */
[----:B------:R-:W0:Y:S05]  /*0310*/  LDC.64 R4, c[0x0][0x380] ;  /* 0x0000e000ff047b82 */ /* 0x000e2a0000000a00 */
[----:B------:R-:W-:-:S05]  /*0320*/  IADD3 R2, P0, PT, -R2, R8, RZ ;  /* 0x0000000802027210 */ /* 0x000fca0007f1e1ff */
[----:B------:R-:W-:Y:S01]  /*0330*/  IMAD.X R3, R9, 0x1, ~R3, P0 ;  /* 0x0000000109037824 */ /* 0x000fe200000e0e03 */
[----:B------:R-:W1:Y:S04]  /*0340*/  LDC.64 R6, c[0x0][0x3a8] ;  /* 0x0000ea00ff067b82 */ /* 0x000e680000000a00 */
[----:B0-----:R-:W-:Y:S04]  /*0350*/  STG.E.64 desc[UR4][R4.64], R2 ;  /* 0x0000000204007986 */ /* 0x001fe8000c101b04 */
[----:B-1----:R-:W-:Y:S01]  /*0360*/  STG.E.U8 desc[UR4][R6.64], R11 ;  /* 0x0000000b06007986 */ /* 0x002fe2000c101104 */
[----:B------:R-:W-:Y:S05]  /*0370*/  EXIT ;  /* 0x000000000000794d */ /* 0x000fea0003800000 */
        .weak           $__internal_0_$__cuda_sm20_rem_u64
        .type           $__internal_0_$__cuda_sm20_rem_u64,@function
        .size           $__internal_0_$__cuda_sm20_rem_u64,(.L_x_10 - $__internal_0_$__cuda_sm20_rem_u64)
$__internal_0_$__cuda_sm20_rem_u64:
[----:B------:R-:W0:Y:S01]  /*0380*/  LDCU.64 UR6, c[0x0][0x398] ;  /* 0x00007300ff0677ac */ /* 0x000e220008000a00 */
[----:B------:R-:W1:Y:S01]  /*0390*/  LDC.64 R4, c[0x0][0x398] ;  /* 0x0000e600ff047b82 */ /* 0x000e620000000a00 */
[----:B0-----:R-:W0:Y:S08]  /*03a0*/  I2F.U64.RP R12, UR6 ;  /* 0x00000006000c7d12 */ /* 0x001e300008309000 */
[----:B0-----:R-:W0:Y:S02]  /*03b0*/  MUFU.RCP R12, R12 ;  /* 0x0000000c000c7308 */ /* 0x001e240000001000 */
[----:B0-----:R-:W-:-:S06]  /*03c0*/  IADD3 R8, PT, PT, R12, 0x1ffffffe, RZ ;  /* 0x1ffffffe0c087810 */ /* 0x001fcc0007ffe0ff */
[----:B------:R-:W1:Y:S02]  /*03d0*/  F2I.U64.TRUNC R8, R8 ;  /* 0x0000000800087311 */ /* 0x000e64000020d800 */
[----:B-1----:R-:W-:-:S04]  /*03e0*/  IMAD.WIDE.U32 R10, R8, R4, RZ ;  /* 0x00000004080a7225 */ /* 0x002fc800078e00ff */
[----:B------:R-:W-:Y:S01]  /*03f0*/  IMAD R11, R8, R5, R11 ;  /* 0x00000005080b7224 */ /* 0x000fe200078e020b */
[----:B------:R-:W-:-:S03]  /*0400*/  IADD3 R13, P0, PT, RZ, -R10, RZ ;  /* 0x8000000aff0d7210 */ /* 0x000fc60007f1e0ff */
[----:B------:R-:W-:Y:S02]  /*0410*/  IMAD R11, R9, R4, R11 ;  /* 0x00000004090b7224 */ /* 0x000fe400078e020b */
[----:B------:R-:W-:-:S04]  /*0420*/  IMAD.HI.U32 R10, R8, R13, RZ ;  /* 0x0000000d080a7227 */ /* 0x000fc800078e00ff */
[----:B------:R-:W-:Y:S01]  /*0430*/  IMAD.X R15, RZ, RZ, ~R11, P0 ;  /* 0x000000ffff0f7224 */ /* 0x000fe200000e0e0b */
[----:B------:R-:W-:-:S03]  /*0440*/  MOV R11, R8 ;  /* 0x00000008000b7202 */ /* 0x000fc60000000f00 */
[-C--:B------:R-:W-:Y:S02]  /*0450*/  IMAD R17, R9, R15.reuse, RZ ;  /* 0x0000000f09117224 */ /* 0x080fe400078e02ff */
[----:B------:R-:W-:-:S04]  /*0460*/  IMAD.WIDE.U32 R10, P0, R8, R15, R10 ;  /* 0x0000000f080a7225 */ /* 0x000fc8000780000a */
[----:B------:R-:W-:-:S04]  /*0470*/  IMAD.HI.U32 R15, R9, R15, RZ ;  /* 0x0000000f090f7227 */ /* 0x000fc800078e00ff */
[----:B------:R-:W-:-:S05]  /*0480*/  IMAD.HI.U32 R10, P1, R9, R13, R10 ;  /* 0x0000000d090a7227 */ /* 0x000fca000782000a */
[----:B------:R-:W-:Y:S01]  /*0490*/  IADD3 R11, P2, PT, R17, R10, RZ ;  /* 0x0000000a110b7210 */ /* 0x000fe20007f5e0ff */
[----:B------:R-:W-:-:S04]  /*04a0*/  IMAD.X R10, R15, 0x1, R9, P0 ;  /* 0x000000010f0a7824 */ /* 0x000fc800000e0609 */
[----:B------:R-:W-:Y:S01]  /*04b0*/  IMAD.WIDE.U32 R8, R11, R4, RZ ;  /* 0x000000040b087225 */ /* 0x000fe200078e00ff */
[----:B------:R-:W-:-:S03]  /*04c0*/  IADD3.X R13, PT, PT, RZ, RZ, R10, P2, P1 ;  /* 0x000000ffff0d7210 */ /* 0x000fc600017e240a */
[----:B------:R-:W-:Y:S01]  /*04d0*/  IMAD R9, R11, R5, R9 ;  /* 0x000000050b097224 */ /* 0x000fe200078e0209 */
[----:B------:R-:W-:-:S03]  /*04e0*/  IADD3 R15, P0, PT, RZ, -R8, RZ ;  /* 0x80000008ff0f7210 */ /* 0x000fc60007f1e0ff */
[----:B------:R-:W-:Y:S02]  /*04f0*/  IMAD R9, R13, R4, R9 ;  /* 0x000000040d097224 */ /* 0x000fe400078e0209 */
[----:B------:R-:W-:-:S03]  /*0500*/  IMAD.HI.U32 R10, R11, R15, RZ ;  /* 0x0000000f0b0a7227 */ /* 0x000fc600078e00ff */
[----:B------:R-:W-:Y:S01]  /*0510*/  IADD3.X R8, PT, PT, RZ, ~R9, RZ, P0, !PT ;  /* 0x80000009ff087210 */ /* 0x000fe200007fe4ff */
[----:B------:R-:W-:-:S04]  /*0520*/  HFMA2 R9, -RZ, RZ, 0, 0 ;  /* 0x00000000ff097431 */ /* 0x000fc800000001ff */
[----:B------:R-:W-:-:S04]  /*0530*/  IMAD.WIDE.U32 R10, P0, R11, R8, R10 ;  /* 0x000000080b0a7225 */ /* 0x000fc8000780000a */
[C---:B------:R-:W-:Y:S02]  /*0540*/  IMAD R12, R13.reuse, R8, RZ ;  /* 0x000000080d0c7224 */ /* 0x040fe400078e02ff */
[----:B------:R-:W-:-:S04]  /*0550*/  IMAD.HI.U32 R11, P1, R13, R15, R10 ;  /* 0x0000000f0d0b7227 */ /* 0x000fc8000782000a */
[----:B------:R-:W-:Y:S01]  /*0560*/  IMAD.HI.U32 R8, R13, R8, RZ ;  /* 0x000000080d087227 */ /* 0x000fe200078e00ff */
[----:B------:R-:W-:-:S03]  /*0570*/  IADD3 R11, P2, PT, R12, R11, RZ ;  /* 0x0000000b0c0b7210 */ /* 0x000fc60007f5e0ff */
[----:B------:R-:W-:Y:S02]  /*0580*/  IMAD.X R13, R8, 0x1, R13, P0 ;  /* 0x00000001080d7824 */ /* 0x000fe400000e060d */
[----:B------:R-:W-:-:S03]  /*0590*/  IMAD.HI.U32 R8, R11, R0, RZ ;  /* 0x000000000b087227 */ /* 0x000fc600078e00ff */
[----:B------:R-:W-:Y:S01]  /*05a0*/  IADD3.X R13, PT, PT, RZ, RZ, R13, P2, P1 ;  /* 0x000000ffff0d7210 */ /* 0x000fe200017e240d */
[----:B------:R-:W-:-:S04]  /*05b0*/  IMAD.WIDE.U32 R8, R11, R7, R8 ;  /* 0x000000070b087225 */ /* 0x000fc800078e0008 */
[C---:B------:R-:W-:Y:S02]  /*05c0*/  IMAD R11, R13.reuse, R7, RZ ;  /* 0x000000070d0b7224 */ /* 0x040fe400078e02ff */
[----:B------:R-:W-:-:S04]  /*05d0*/  IMAD.HI.U32 R8, P0, R13, R0, R8 ;  /* 0x000000000d087227 */ /* 0x000fc80007800008 */
[----:B------:R-:W-:Y:S01]  /*05e0*/  IMAD.HI.U32 R10, R13, R7, RZ ;  /* 0x000000070d0a7227 */ /* 0x000fe200078e00ff */
[----:B------:R-:W-:-:S03]  /*05f0*/  IADD3 R11, P1, PT, R11, R8, RZ ;  /* 0x000000080b0b7210 */ /* 0x000fc60007f3e0ff */
[----:B------:R-:W-:Y:S02]  /*0600*/  IMAD.X R10, RZ, RZ, R10, P0 ;  /* 0x000000ffff0a7224 */ /* 0x000fe400000e060a */
[----:B------:R-:W-:-:S03]  /*0610*/  IMAD.WIDE.U32 R8, R11, R4, RZ ;  /* 0x000000040b087225 */ /* 0x000fc600078e00ff */
[----:B------:R-:W-:Y:S01]  /*0620*/  IADD3.X R13, PT, PT, RZ, R10, RZ, P1, !PT ;  /* 0x0000000aff0d7210 */ /* 0x000fe20000ffe4ff */
[----:B------:R-:W-:Y:S01]  /*0630*/  IMAD R11, R11, R5, R9 ;  /* 0x000000050b0b7224 */ /* 0x000fe200078e0209 */
[----:B------:R-:W-:-:S03]  /*0640*/  IADD3 R15, P1, PT, -R8, R0, RZ ;  /* 0x00000000080f7210 */ /* 0x000fc60007f3e1ff */
[-C--:B------:R-:W-:Y:S01]  /*0650*/  IMAD R0, R13, R4.reuse, R11 ;  /* 0x000000040d007224 */ /* 0x080fe200078e020b */
[----:B------:R-:W-:-:S03]  /*0660*/  ISETP.GE.U32.AND P0, PT, R15, R4, PT ;  /* 0x000000040f00720c */ /* 0x000fc60003f06070 */
[----:B------:R-:W-:Y:S01]  /*0670*/  IMAD.X R0, R7, 0x1, ~R0, P1 ;  /* 0x0000000107007824 */ /* 0x000fe200008e0e00 */
[----:B------:R-:W-:-:S04]  /*0680*/  IADD3 R9, P1, PT, R15, -R4, RZ ;  /* 0x800000040f097210 */ /* 0x000fc80007f3e0ff */
[CC--:B------:R-:W-:Y:S02]  /*0690*/  ISETP.GE.U32.AND.EX P0, PT, R0.reuse, R5.reuse, PT, P0 ;  /* 0x000000050000720c */ /* 0x0c0fe40003f06100 */
[----:B------:R-:W-:Y:S02]  /*06a0*/  IADD3.X R8, PT, PT, R0, ~R5, RZ, P1, !PT ;  /* 0x8000000500087210 */ /* 0x000fe40000ffe4ff */
[----:B------:R-:W-:Y:S02]  /*06b0*/  SEL R9, R9, R15, P0 ;  /* 0x0000000f09097207 */ /* 0x000fe40000000000 */
[----:B------:R-:W-:Y:S02]  /*06c0*/  SEL R8, R8, R0, P0 ;  /* 0x0000000008087207 */ /* 0x000fe40000000000 */
[CC--:B------:R-:W-:Y:S02]  /*06d0*/  IADD3 R0, P2, PT, R9.reuse, -R4.reuse, RZ ;  /* 0x8000000409007210 */ /* 0x0c0fe40007f5e0ff */
[----:B------:R-:W-:-:S02]  /*06e0*/  ISETP.GE.U32.AND P0, PT, R9, R4, PT ;  /* 0x000000040900720c */ /* 0x000fc40003f06070 */
[----:B------:R-:W-:Y:S01]  /*06f0*/  ISETP.NE.U32.AND P1, PT, R4, RZ, PT ;  /* 0x000000ff0400720c */ /* 0x000fe20003f25070 */
[C---:B------:R-:W-:Y:S01]  /*0700*/  IMAD.X R7, R8.reuse, 0x1, ~R5, P2 ;  /* 0x0000000108077824 */ /* 0x040fe200010e0e05 */
[----:B------:R-:W-:Y:S02]  /*0710*/  ISETP.GE.U32.AND.EX P0, PT, R8, R5, PT, P0 ;  /* 0x000000050800720c */ /* 0x000fe40003f06100 */
[----:B------:R-:W-:Y:S02]  /*0720*/  ISETP.NE.AND.EX P1, PT, R5, RZ, PT, P1 ;  /* 0x000000ff0500720c */ /* 0x000fe40003f25310 */
[----:B------:R-:W-:Y:S02]  /*0730*/  SEL R5, R7, R8, P0 ;  /* 0x0000000807057207 */ /* 0x000fe40000000000 */
[----:B------:R-:W-:Y:S02]  /*0740*/  MOV R7, 0x0 ;  /* 0x0000000000077802 */ /* 0x000fe40000000f00 */
[----:B------:R-:W-:-:S02]  /*0750*/  SEL R4, R0, R9, P0 ;  /* 0x0000000900047207 */ /* 0x000fc40000000000 */
[----:B------:R-:W-:Y:S02]  /*0760*/  SEL R5, R5, 0xffffffff, P1 ;  /* 0xffffffff05057807 */ /* 0x000fe40000800000 */
[----:B------:R-:W-:Y:S01]  /*0770*/  SEL R4, R4, 0xffffffff, P1 ;  /* 0xffffffff04047807 */ /* 0x000fe20000800000 */
[----:B------:R-:W-:Y:S06]  /*0780*/  RET.REL.NODEC R6 `(_Z11load_globalPxPcmmmS0_) ;  /* 0xfffffff8061c7950 */ /* 0x000fec0003c3ffff */
.L_x_4:
[----:B------:R-:W-:-:S00]  /*0790*/  BRA `(.L_x_4) ;  /* 0xfffffffc00fc7947 */ /* 0x000fc0000383ffff */
[----:B------:R-:W-:-:S00]  /*07a0*/  NOP ;  /* 0x0000000000007918 */ /* 0x000fc00000000000 */
        /* <DEDUP_REMOVED lines=13> */
.L_x_10:


//--------------------- .text._Z22load_global_withstridePxPcPmmmmS0_ --------------------------
	.section	.text._Z22load_global_withstridePxPcPmmmmS0_,"ax",@progbits
	.align	128
        .global         _Z22load_global_withstridePxPcPmmmmS0_
        .type           _Z22load_global_withstridePxPcPmmmmS0_,@function
        .size           _Z22load_global_withstridePxPcPmmmmS0_,(.L_x_11 - _Z22load_global_withstridePxPcPmmmmS0_)
        .other          _Z22load_global_withstridePxPcPmmmmS0_,@"STO_CUDA_ENTRY STV_DEFAULT"
_Z22load_global_withstridePxPcPmmmmS0_:
.text._Z22load_global_withstridePxPcPmmmmS0_:
        /* <DEDUP_REMOVED lines=40> */
.L_x_7:
[----:B------:R-:W-:-:S07]  /*0280*/  MOV R6, 0x2a0 ;  /* 0x000002a000067802 */ /* 0x000fce0000000f00 */
[----:B------:R-:W-:Y:S05]  /*0290*/  CALL.REL.NOINC `($__internal_1_$__cuda_sm20_rem_u64) ;  /* 0x0000000000487944 */ /* 0x000fea0003c00000 */
.L_x_8:
[----:B------:R-:W-:Y:S05]  /*02a0*/  BSYNC.RECONVERGENT B0 ;  /* 0x0000000000007941 */ /* 0x000fea0003800200 */
.L_x_6:
[----:B------:R-:W0:Y:S02]  /*02b0*/  LDCU.64 UR6, c[0x0][0x390] ;  /* 0x00007200ff0677ac */ /* 0x000e240008000a00 */
[----:B0-----:R-:W-:-:S04]  /*02c0*/  LEA R6, P0, R4, UR6, 0x3 ;  /* 0x0000000604067c11 */ /* 0x001fc8000f8018ff */
[----:B------:R-:W-:Y:S01]  /*02d0*/  LEA.HI.X R7, R4, UR7, R5, 0x3, P0 ;  /* 0x0000000704077c11 */ /* 0x000fe200080f1c05 */
[----:B------:R-:W0:Y:S04]  /*02e0*/  LDCU.64 UR6, c[0x0][0x388] ;  /* 0x00007100ff0677ac */ /* 0x000e280008000a00 */
[----:B------:R-:W0:Y:S02]  /*02f0*/  LDG.E.64 R4, desc[UR4][R6.64] ;  /* 0x0000000406047981 */ /* 0x000e24000c1e1b00 */
[----:B0-----:R-:W-:-:S04]  /*0300*/  IADD3 R4, P0, PT, R4, UR6, RZ ;  /* 0x0000000604047c10 */ /* 0x001fc8000ff1e0ff */
[----:B------:R-:W-:-:S05]  /*0310*/  IADD3.X R5, PT, PT, R5, UR7, RZ, P0, !PT ;  /* 0x0000000705057c10 */ /* 0x000fca00087fe4ff */
[----:B------:R-:W2:Y:S02]  /*0320*/  LDG.E.U8 R4, desc[UR4][R4.64] ;  /* 0x0000000404047981 */ /* 0x000ea4000c1e1100 */
[----:B--2---:R-:W-:-:S07]  /*0330*/  VIADD R11, R4, 0x1 ;  /* 0x00000001040b7836 */ /* 0x004fce0000000000 */
.L_x_5:
        /* <DEDUP_REMOVED lines=8> */
        .weak           $__internal_1_$__cuda_sm20_rem_u64
        .type           $__internal_1_$__cuda_sm20_rem_u64,@function
        .size           $__internal_1_$__cuda_sm20_rem_u64,(.L_x_11 - $__internal_1_$__cuda_sm20_rem_u64)
$__internal_1_$__cuda_sm20_rem_u64:
        /* <DEDUP_REMOVED lines=11> */
[----:B------:R-:W-:Y:S02]  /*0470*/  IMAD.X R15, RZ, RZ, ~R11, P0 ;  /* 0x000000ffff0f7224 */ /* 0x000fe400000e0e0b */
[----:B------:R-:W-:Y:S02]  /*0480*/  IMAD.MOV.U32 R11, RZ, RZ, R8 ;  /* 0x000000ffff0b7224 */ /* 0x000fe400078e0008 */
[-C--:B------:R-:W-:Y:S02]  /*0490*/  IMAD R17, R9, R15.reuse, RZ ;  /* 0x0000000f09117224 */ /* 0x080fe400078e02ff */
[----:B------:R-:W-:-:S04]  /*04a0*/  IMAD.WIDE.U32 R10, P0, R8, R15, R10 ;  /* 0x0000000f080a7225 */ /* 0x000fc8000780000a */
[----:B------:R-:W-:-:S04]  /*04b0*/  IMAD.HI.U32 R15, R9, R15, RZ ;  /* 0x0000000f090f7227 */ /* 0x000fc800078e00ff */
[----:B------:R-:W-:-:S05]  /*04c0*/  IMAD.HI.U32 R10, P1, R9, R13, R10 ;  /* 0x0000000d090a7227 */ /* 0x000fca000782000a */
[----:B------:R-:W-:Y:S02]  /*04d0*/  IADD3 R11, P2, PT, R17, R10, RZ ;  /* 0x0000000a110b7210 */ /* 0x000fe40007f5e0ff */
[----:B------:R-:W-:-:S03]  /*04e0*/  IADD3.X R10, PT, PT, R15, R9, RZ, P0, !PT ;  /* 0x000000090f0a7210 */ /* 0x000fc600007fe4ff */
[----:B------:R-:W-:Y:S01]  /*04f0*/  IMAD.WIDE.U32 R8, R11, R4, RZ ;  /* 0x000000040b087225 */ /* 0x000fe200078e00ff */
[----:B------:R-:W-:-:S03]  /*0500*/  IADD3.X R13, PT, PT, RZ, RZ, R10, P2, P1 ;  /* 0x000000ffff0d7210 */ /* 0x000fc600017e240a */
[----:B------:R-:W-:Y:S01]  /*0510*/  IMAD R9, R11, R5, R9 ;  /* 0x000000050b097224 */ /* 0x000fe200078e0209 */
[----:B------:R-:W-:-:S03]  /*0520*/  IADD3 R15, P0, PT, RZ, -R8, RZ ;  /* 0x80000008ff0f7210 */ /* 0x000fc60007f1e0ff */
[----:B------:R-:W-:Y:S02]  /*0530*/  IMAD R9, R13, R4, R9 ;  /* 0x000000040d097224 */ /* 0x000fe400078e0209 */
[----:B------:R-:W-:-:S04]  /*0540*/  IMAD.HI.U32 R10, R11, R15, RZ ;  /* 0x0000000f0b0a7227 */ /* 0x000fc800078e00ff */
[----:B------:R-:W-:Y:S02]  /*0550*/  IMAD.X R8, RZ, RZ, ~R9, P0 ;  /* 0x000000ffff087224 */ /* 0x000fe400000e0e09 */
[----:B------:R-:W-:Y:S02]  /*0560*/  HFMA2 R9, -RZ, RZ, 0, 0 ;  /* 0x00000000ff097431 */ /* 0x000fe400000001ff */
        /* <DEDUP_REMOVED lines=37> */
[----:B------:R-:W-:Y:S06]  /*07c0*/  RET.REL.NODEC R6 `(_Z22load_global_withstridePxPcPmmmmS0_) ;  /* 0xfffffff8060c7950 */ /* 0x000fec0003c3ffff */
.L_x_9:
        /* <DEDUP_REMOVED lines=11> */
.L_x_11:


//--------------------- .nv.shared.reserved.0     --------------------------
	.section	.nv.shared.reserved.0,"aw",@nobits
	.weak		__nv_reservedSMEM_offset_0_alias
	.size		__nv_reservedSMEM_offset_0_alias, 0, 64
	.other		__nv_reservedSMEM_offset_0_alias,@"STO_CUDA_RESERVED_SHARED STV_DEFAULT"
__nv_reservedSMEM_offset_0_alias:
	.zero		0
	.zero		64


//--------------------- .nv.constant0._Z11load_globalPxPcmmmS0_ --------------------------
	.section	.nv.constant0._Z11load_globalPxPcmmmS0_,"a",@progbits
	.sectionflags	@""
	.align	4
.nv.constant0._Z11load_globalPxPcmmmS0_:
	.zero		944


//--------------------- .nv.constant0._Z22load_global_withstridePxPcPmmmmS0_ --------------------------
	.section	.nv.constant0._Z22load_global_withstridePxPcPmmmmS0_,"a",@progbits
	.sectionflags	@""
	.align	4
.nv.constant0._Z22load_global_withstridePxPcPmmmmS0_:
	.zero		952


//--------------------- SYMBOLS --------------------------

	.type		.nv.reservedSmem.offset0,@object
	.size		.nv.reservedSmem.offset0,0x4
